//
// Generated by NVIDIA NVVM Compiler
//
// Compiler Build ID: CL-36424714
// Cuda compilation tools, release 13.0, V13.0.88
// Based on NVVM 20.0.0
//

.version 9.0
.target sm_100
.address_size 64

	// .globl	_Z20bitonic_global_mergePijjj
.extern .shared .align 16 .b8 s_data[];

.visible .entry _Z20bitonic_global_mergePijjj(
	.param .u64 .ptr .align 1 _Z20bitonic_global_mergePijjj_param_0,
	.param .u32 _Z20bitonic_global_mergePijjj_param_1,
	.param .u32 _Z20bitonic_global_mergePijjj_param_2,
	.param .u32 _Z20bitonic_global_mergePijjj_param_3
)
{
	.reg .pred 	%p<9>;
	.reg .b32 	%r<12>;
	.reg .b64 	%rd<7>;

	ld.param.u64 	%rd3, [_Z20bitonic_global_mergePijjj_param_0];
	ld.param.u32 	%r5, [_Z20bitonic_global_mergePijjj_param_1];
	ld.param.u32 	%r6, [_Z20bitonic_global_mergePijjj_param_2];
	ld.param.u32 	%r7, [_Z20bitonic_global_mergePijjj_param_3];
	mov.u32 	%r8, %ctaid.x;
	mov.u32 	%r9, %ntid.x;
	mov.u32 	%r10, %tid.x;
	mad.lo.s32 	%r1, %r8, %r9, %r10;
	setp.ge.u32 	%p1, %r1, %r5;
	@%p1 bra 	$L__BB0_4;
	xor.b32  	%r2, %r6, %r1;
	setp.le.u32 	%p2, %r2, %r1;
	setp.ge.u32 	%p3, %r2, %r5;
	or.pred  	%p4, %p2, %p3;
	@%p4 bra 	$L__BB0_4;
	cvta.to.global.u64 	%rd4, %rd3;
	and.b32  	%r11, %r7, %r1;
	mul.wide.u32 	%rd5, %r1, 4;
	add.s64 	%rd1, %rd4, %rd5;
	ld.global.u32 	%r3, [%rd1];
	mul.wide.u32 	%rd6, %r2, 4;
	add.s64 	%rd2, %rd4, %rd6;
	ld.global.u32 	%r4, [%rd2];
	setp.gt.s32 	%p5, %r3, %r4;
	setp.ne.s32 	%p6, %r11, 0;
	xor.pred  	%p7, %p6, %p5;
	not.pred 	%p8, %p7;
	@%p8 bra 	$L__BB0_4;
	st.global.u32 	[%rd1], %r4;
	st.global.u32 	[%rd2], %r3;
$L__BB0_4:
	ret;

}
	// .globl	_Z25bitonic_block_sort_sharedPijj
.visible .entry _Z25bitonic_block_sort_sharedPijj(
	.param .u64 .ptr .align 1 _Z25bitonic_block_sort_sharedPijj_param_0,
	.param .u32 _Z25bitonic_block_sort_sharedPijj_param_1,
	.param .u32 _Z25bitonic_block_sort_sharedPijj_param_2
)
{
	.reg .pred 	%p<17>;
	.reg .b32 	%r<28>;
	.reg .b64 	%rd<5>;

	ld.param.u64 	%rd2, [_Z25bitonic_block_sort_sharedPijj_param_0];
	ld.param.u32 	%r15, [_Z25bitonic_block_sort_sharedPijj_param_1];
	ld.param.u32 	%r16, [_Z25bitonic_block_sort_sharedPijj_param_2];
	cvta.to.global.u64 	%rd3, %rd2;
	mov.u32 	%r1, %tid.x;
	mov.u32 	%r17, %ctaid.x;
	mad.lo.s32 	%r2, %r16, %r17, %r1;
	setp.ge.u32 	%p1, %r1, %r16;
	mul.wide.u32 	%rd4, %r2, 4;
	add.s64 	%rd1, %rd3, %rd4;
	shl.b32 	%r18, %r1, 2;
	mov.u32 	%r19, s_data;
	add.s32 	%r3, %r19, %r18;
	@%p1 bra 	$L__BB1_4;
	setp.ge.u32 	%p2, %r2, %r15;
	mov.b32 	%r25, 2147483647;
	@%p2 bra 	$L__BB1_3;
	ld.global.u32 	%r25, [%rd1];
$L__BB1_3:
	st.shared.u32 	[%r3], %r25;
$L__BB1_4:
	bar.sync 	0;
	setp.lt.u32 	%p3, %r16, 2;
	@%p3 bra 	$L__BB1_13;
	mov.b32 	%r26, 2;
$L__BB1_6:
	setp.eq.s32 	%p4, %r26, 0;
	@%p4 bra 	$L__BB1_12;
	and.b32  	%r7, %r26, %r1;
	mov.u32 	%r27, %r26;
$L__BB1_8:
	mov.u32 	%r8, %r27;
	shr.u32 	%r27, %r8, 1;
	xor.b32  	%r10, %r27, %r1;
	setp.le.u32 	%p5, %r10, %r1;
	setp.ge.u32 	%p6, %r10, %r16;
	or.pred  	%p7, %p5, %p6;
	@%p7 bra 	$L__BB1_11;
	setp.ne.s32 	%p8, %r7, 0;
	ld.shared.u32 	%r11, [%r3];
	shl.b32 	%r22, %r10, 2;
	add.s32 	%r12, %r19, %r22;
	ld.shared.u32 	%r13, [%r12];
	setp.gt.s32 	%p9, %r11, %r13;
	xor.pred  	%p10, %p8, %p9;
	not.pred 	%p11, %p10;
	@%p11 bra 	$L__BB1_11;
	st.shared.u32 	[%r3], %r13;
	st.shared.u32 	[%r12], %r11;
$L__BB1_11:
	bar.sync 	0;
	setp.gt.u32 	%p12, %r8, 3;
	@%p12 bra 	$L__BB1_8;
$L__BB1_12:
	shl.b32 	%r26, %r26, 1;
	setp.le.u32 	%p13, %r26, %r16;
	@%p13 bra 	$L__BB1_6;
$L__BB1_13:
	setp.ge.u32 	%p14, %r1, %r16;
	setp.ge.u32 	%p15, %r2, %r15;
	or.pred  	%p16, %p14, %p15;
	@%p16 bra 	$L__BB1_15;
	ld.shared.u32 	%r24, [%r3];
	st.global.u32 	[%rd1], %r24;
$L__BB1_15:
	ret;

}


// ===== COMPILED SASS (sm_100) =====

	.target	sm_100

	.elftype	@"ET_EXEC"


//--------------------- .note.nv.tkinfo           --------------------------
	.section	.note.nv.tkinfo,"",@"SHT_NOTE"
	.sectionflags	@"SHF_NOTE_NV_TKINFO"
	.tkinfo
        /*0018*/ 	.word	0x00000002
        /*0030*/ 	.string	""
        /*0030*/ 	.string	"ptxas"
        /*0030*/ 	.string	"Cuda compilation tools, release 13.0, V13.0.88"
        /*0030*/ 	.string	"Build cuda_13.0.r13.0/compiler.36424714_0"
        /*0030*/ 	.string	"-arch sm_100 -m 64 "



//--------------------- .note.nv.cuinfo           --------------------------
	.section	.note.nv.cuinfo,"",@"SHT_NOTE"
	.sectionflags	@"SHF_NOTE_NV_CUINFO"
        /*0018*/ 	.short	0x0002
        /*001a*/ 	.short	0x0064
        /*001c*/ 	.short	0x0082
	.zero		2


//--------------------- .nv.info                  --------------------------
	.section	.nv.info,"",@"SHT_CUDA_INFO"
	.align	4


	//----- nvinfo : EIATTR_REGCOUNT
	.align		4
        /*0000*/ 	.byte	0x04, 0x2f
        /*0002*/ 	.short	(.L_1 - .L_0)
	.align		4
.L_0:
        /*0004*/ 	.word	index@(_Z20bitonic_global_mergePijjj)
        /*0008*/ 	.word	0x0000000c


	//----- nvinfo : EIATTR_FRAME_SIZE
	.align		4
.L_1:
        /*000c*/ 	.byte	0x04, 0x11
        /*000e*/ 	.short	(.L_3 - .L_2)
	.align		4
.L_2:
        /*0010*/ 	.word	index@(_Z20bitonic_global_mergePijjj)
        /*0014*/ 	.word	0x00000000


	//----- nvinfo : EIATTR_REGCOUNT
	.align		4
.L_3:
        /*0018*/ 	.byte	0x04, 0x2f
        /*001a*/ 	.short	(.L_5 - .L_4)
	.align		4
.L_4:
        /*001c*/ 	.word	index@(_Z25bitonic_block_sort_sharedPijj)
        /*0020*/ 	.word	0x0000000c


	//----- nvinfo : EIATTR_FRAME_SIZE
	.align		4
.L_5:
        /*0024*/ 	.byte	0x04, 0x11
        /*0026*/ 	.short	(.L_7 - .L_6)
	.align		4
.L_6:
        /*0028*/ 	.word	index@(_Z25bitonic_block_sort_sharedPijj)
        /*002c*/ 	.word	0x00000000


	//----- nvinfo : EIATTR_MIN_STACK_SIZE
	.align		4
.L_7:
        /*0030*/ 	.byte	0x04, 0x12
        /*0032*/ 	.short	(.L_9 - .L_8)
	.align		4
.L_8:
        /*0034*/ 	.word	index@(_Z25bitonic_block_sort_sharedPijj)
        /*0038*/ 	.word	0x00000000


	//----- nvinfo : EIATTR_MIN_STACK_SIZE
	.align		4
.L_9:
        /*003c*/ 	.byte	0x04, 0x12
        /*003e*/ 	.short	(.L_11 - .L_10)
	.align		4
.L_10:
        /*0040*/ 	.word	index@(_Z20bitonic_global_mergePijjj)
        /*0044*/ 	.word	0x00000000
.L_11:


//--------------------- .nv.compat                --------------------------
	.section	.nv.compat,"",@"SHT_CUDA_COMPAT_INFO"
	.align	4
        /*0000*/ 	.byte	0x02, 0x09, 0x00, 0x00, 0x02, 0x02, 0x01, 0x00, 0x02, 0x05, 0x05, 0x00, 0x03, 0x07, 0x01, 0x01
        /*0010*/ 	.byte	0x02, 0x03, 0x00, 0x00, 0x02, 0x06, 0x01, 0x00, 0x04, 0x0b, 0x08, 0x00, 0x09, 0x00, 0x00, 0x00
        /*0020*/ 	.byte	0x00, 0x00, 0x00, 0x00


//--------------------- .nv.info._Z25bitonic_block_sort_sharedPijj --------------------------
	.section	.nv.info._Z25bitonic_block_sort_sharedPijj,"",@"SHT_CUDA_INFO"
	.sectionflags	@""
	.align	4


	//----- nvinfo : EIATTR_CUDA_API_VERSION
	.align		4
        /*0000*/ 	.byte	0x04, 0x37
        /*0002*/ 	.short	(.L_13 - .L_12)
.L_12:
        /*0004*/ 	.word	0x00000082


	//----- nvinfo : EIATTR_KPARAM_INFO
	.align		4
.L_13:
        /*0008*/ 	.byte	0x04, 0x17
        /*000a*/ 	.short	(.L_15 - .L_14)
.L_14:
        /*000c*/ 	.word	0x00000000
        /*0010*/ 	.short	0x0002
        /*0012*/ 	.short	0x000c
        /*0014*/ 	.byte	0x00, 0xf0, 0x11, 0x00


	//----- nvinfo : EIATTR_KPARAM_INFO
	.align		4
.L_15:
        /*0018*/ 	.byte	0x04, 0x17
        /*001a*/ 	.short	(.L_17 - .L_16)
.L_16:
        /*001c*/ 	.word	0x00000000
        /*0020*/ 	.short	0x0001
        /*0022*/ 	.short	0x0008
        /*0024*/ 	.byte	0x00, 0xf0, 0x11, 0x00


	//----- nvinfo : EIATTR_KPARAM_INFO
	.align		4
.L_17:
        /*0028*/ 	.byte	0x04, 0x17
        /*002a*/ 	.short	(.L_19 - .L_18)
.L_18:
        /*002c*/ 	.word	0x00000000
        /*0030*/ 	.short	0x0000
        /*0032*/ 	.short	0x0000
        /*0034*/ 	.byte	0x00, 0xf5, 0x21, 0x00


	//----- nvinfo : EIATTR_SPARSE_MMA_MASK
	.align		4
.L_19:
        /*0038*/ 	.byte	0x03, 0x50
        /*003a*/ 	.short	0x0000


	//----- nvinfo : EIATTR_MAXREG_COUNT
	.align		4
        /*003c*/ 	.byte	0x03, 0x1b
        /*003e*/ 	.short	0x00ff


	//----- nvinfo : EIATTR_NUM_BARRIERS
	.align		4
        /*0040*/ 	.byte	0x02, 0x4c
        /*0042*/ 	.byte	0x01
	.zero		1


	//----- nvinfo : EIATTR_MERCURY_ISA_VERSION
	.align		4
        /*0044*/ 	.byte	0x03, 0x5f
        /*0046*/ 	.short	0x0101


	//----- nvinfo : EIATTR_VRC_CTA_INIT_COUNT
	.align		4
        /*0048*/ 	.byte	0x02, 0x4a
	.zero		1
	.zero		1


	//----- nvinfo : EIATTR_EXIT_INSTR_OFFSETS
	.align		4
        /*004c*/ 	.byte	0x04, 0x1c
        /*004e*/ 	.short	(.L_21 - .L_20)


	//   ....[0]....
.L_20:
        /*0050*/ 	.word	0x000003a0


	//   ....[1]....
        /*0054*/ 	.word	0x000003d0


	//----- nvinfo : EIATTR_CRS_STACK_SIZE
	.align		4
.L_21:
        /*0058*/ 	.byte	0x04, 0x1e
        /*005a*/ 	.short	(.L_23 - .L_22)
.L_22:
        /*005c*/ 	.word	0x00000000


	//----- nvinfo : EIATTR_CBANK_PARAM_SIZE
	.align		4
.L_23:
        /*0060*/ 	.byte	0x03, 0x19
        /*0062*/ 	.short	0x0010


	//----- nvinfo : EIATTR_PARAM_CBANK
	.align		4
        /*0064*/ 	.byte	0x04, 0x0a
        /*0066*/ 	.short	(.L_25 - .L_24)
	.align		4
.L_24:
        /*0068*/ 	.word	index@(.nv.constant0._Z25bitonic_block_sort_sharedPijj)
        /*006c*/ 	.short	0x0380
        /*006e*/ 	.short	0x0010


	//----- nvinfo : EIATTR_SW_WAR
	.align		4
.L_25:
        /*0070*/ 	.byte	0x04, 0x36
        /*0072*/ 	.short	(.L_27 - .L_26)
.L_26:
        /*0074*/ 	.word	0x00000008
.L_27:


//--------------------- .nv.info._Z20bitonic_global_mergePijjj --------------------------
	.section	.nv.info._Z20bitonic_global_mergePijjj,"",@"SHT_CUDA_INFO"
	.sectionflags	@""
	.align	4


	//----- nvinfo : EIATTR_CUDA_API_VERSION
	.align		4
        /*0000*/ 	.byte	0x04, 0x37
        /*0002*/ 	.short	(.L_29 - .L_28)
.L_28:
        /*0004*/ 	.word	0x00000082


	//----- nvinfo : EIATTR_KPARAM_INFO
	.align		4
.L_29:
        /*0008*/ 	.byte	0x04, 0x17
        /*000a*/ 	.short	(.L_31 - .L_30)
.L_30:
        /*000c*/ 	.word	0x00000000
        /*0010*/ 	.short	0x0003
        /*0012*/ 	.short	0x0010
        /*0014*/ 	.byte	0x00, 0xf0, 0x11, 0x00


	//----- nvinfo : EIATTR_KPARAM_INFO
	.align		4
.L_31:
        /*0018*/ 	.byte	0x04, 0x17
        /*001a*/ 	.short	(.L_33 - .L_32)
.L_32:
        /*001c*/ 	.word	0x00000000
        /*0020*/ 	.short	0x0002
        /*0022*/ 	.short	0x000c
        /*0024*/ 	.byte	0x00, 0xf0, 0x11, 0x00


	//----- nvinfo : EIATTR_KPARAM_INFO
	.align		4
.L_33:
        /*0028*/ 	.byte	0x04, 0x17
        /*002a*/ 	.short	(.L_35 - .L_34)
.L_34:
        /*002c*/ 	.word	0x00000000
        /*0030*/ 	.short	0x0001
        /*0032*/ 	.short	0x0008
        /*0034*/ 	.byte	0x00, 0xf0, 0x11, 0x00


	//----- nvinfo : EIATTR_KPARAM_INFO
	.align		4
.L_35:
        /*0038*/ 	.byte	0x04, 0x17
        /*003a*/ 	.short	(.L_37 - .L_36)
.L_36:
        /*003c*/ 	.word	0x00000000
        /*0040*/ 	.short	0x0000
        /*0042*/ 	.short	0x0000
        /*0044*/ 	.byte	0x00, 0xf5, 0x21, 0x00


	//----- nvinfo : EIATTR_SPARSE_MMA_MASK
	.align		4
.L_37:
        /*0048*/ 	.byte	0x03, 0x50
        /*004a*/ 	.short	0x0000


	//----- nvinfo : EIATTR_MAXREG_COUNT
	.align		4
        /*004c*/ 	.byte	0x03, 0x1b
        /*004e*/ 	.short	0x00ff


	//----- nvinfo : EIATTR_MERCURY_ISA_VERSION
	.align		4
        /*0050*/ 	.byte	0x03, 0x5f
        /*0052*/ 	.short	0x0101


	//----- nvinfo : EIATTR_VRC_CTA_INIT_COUNT
	.align		4
        /*0054*/ 	.byte	0x02, 0x4a
	.zero		1
	.zero		1


	//----- nvinfo : EIATTR_EXIT_INSTR_OFFSETS
	.align		4
        /*0058*/ 	.byte	0x04, 0x1c
        /*005a*/ 	.short	(.L_39 - .L_38)


	//   ....[0]....
.L_38:
        /*005c*/ 	.word	0x00000070


	//   ....[1]....
        /*0060*/ 	.word	0x000000c0


	//   ....[2]....
        /*0064*/ 	.word	0x00000160


	//   ....[3]....
        /*0068*/ 	.word	0x00000190


	//----- nvinfo : EIATTR_CBANK_PARAM_SIZE
	.align		4
.L_39:
        /*006c*/ 	.byte	0x03, 0x19
        /*006e*/ 	.short	0x0014


	//----- nvinfo : EIATTR_PARAM_CBANK
	.align		4
        /*0070*/ 	.byte	0x04, 0x0a
        /*0072*/ 	.short	(.L_41 - .L_40)
	.align		4
.L_40:
        /*0074*/ 	.word	index@(.nv.constant0._Z20bitonic_global_mergePijjj)
        /*0078*/ 	.short	0x0380
        /*007a*/ 	.short	0x0014


	//----- nvinfo : EIATTR_SW_WAR
	.align		4
.L_41:
        /*007c*/ 	.byte	0x04, 0x36
        /*007e*/ 	.short	(.L_43 - .L_42)
.L_42:
        /*0080*/ 	.word	0x00000008
.L_43:


//--------------------- .nv.callgraph             --------------------------
	.section	.nv.callgraph,"",@"SHT_CUDA_CALLGRAPH"
	.align	4
	.sectionentsize	8
	.align		4
        /*0000*/ 	.word	0x00000000
	.align		4
        /*0004*/ 	.word	0xffffffff
	.align		4
        /*0008*/ 	.word	0x00000000
	.align		4
        /*000c*/ 	.word	0xfffffffe
	.align		4
        /*0010*/ 	.word	0x00000000
	.align		4
        /*0014*/ 	.word	0xfffffffd
	.align		4
        /*0018*/ 	.word	0x00000000
	.align		4
        /*001c*/ 	.word	0xfffffffc


//--------------------- .text._Z25bitonic_block_sort_sharedPijj --------------------------
	.section	.text._Z25bitonic_block_sort_sharedPijj,"ax",@progbits
	.align	128
        .global         _Z25bitonic_block_sort_sharedPijj
        .type           _Z25bitonic_block_sort_sharedPijj,@function
        .size           _Z25bitonic_block_sort_sharedPijj,(.L_x_12 - _Z25bitonic_block_sort_sharedPijj)
        .other          _Z25bitonic_block_sort_sharedPijj,@"STO_CUDA_ENTRY STV_DEFAULT"
_Z25bitonic_block_sort_sharedPijj:
.text._Z25bitonic_block_sort_sharedPijj:
[----:B------:R-:W-:Y:S01]  /*0000*/  LDC R1, c[0x0][0x37c] ;  /* 0x0000df00ff017b82 */ /* 0x000fe20000000800 */
[----:B------:R-:W0:Y:S01]  /*0010*/  S2R R6, SR_TID.X ;  /* 0x0000000000067919 */ /* 0x000e220000002100 */
[----:B------:R-:W1:Y:S06]  /*0020*/  LDCU UR4, c[0x0][0x38c] ;  /* 0x00007180ff0477ac */ /* 0x000e6c0008000800 */
[----:B------:R-:W2:Y:S01]  /*0030*/  S2UR UR5, SR_CgaCtaId ;  /* 0x00000000000579c3 */ /* 0x000ea20000008800 */
[----:B------:R-:W-:Y:S01]  /*0040*/  BSSY.RECONVERGENT B0, `(.L_x_0) ;  /* 0x0000014000007945 */ /* 0x000fe20003800200 */
[----:B------:R-:W3:Y:S06]  /*0050*/  LDCU.64 UR8, c[0x0][0x358] ;  /* 0x00006b00ff0877ac */ /* 0x000eec0008000a00 */
[----:B------:R-:W4:Y:S08]  /*0060*/  S2UR UR6, SR_CTAID.X ;  /* 0x00000000000679c3 */ /* 0x000f300000002500 */
[----:B------:R-:W5:Y:S01]  /*0070*/  LDC.64 R2, c[0x0][0x380] ;  /* 0x0000e000ff027b82 */ /* 0x000f620000000a00 */
[----:B-1----:R-:W-:Y:S01]  /*0080*/  IMAD.U32 R9, RZ, RZ, UR4 ;  /* 0x00000004ff097e24 */ /* 0x002fe2000f8e00ff */
[----:B------:R-:W-:-:S02]  /*0090*/  UMOV UR4, 0x400 ;  /* 0x0000040000047882 */ /* 0x000fc40000000000 */
[----:B--2---:R-:W-:Y:S02]  /*00a0*/  ULEA UR4, UR5, UR4, 0x18 ;  /* 0x0000000405047291 */ /* 0x004fe4000f8ec0ff */
[----:B0-----:R-:W-:Y:S01]  /*00b0*/  ISETP.GE.U32.AND P0, PT, R6, R9, PT ;  /* 0x000000090600720c */ /* 0x001fe20003f06070 */
[----:B----4-:R-:W-:-:S03]  /*00c0*/  IMAD R5, R9, UR6, R6 ;  /* 0x0000000609057c24 */ /* 0x010fc6000f8e0206 */
[----:B------:R-:W-:Y:S01]  /*00d0*/  LEA R0, R6, UR4, 0x2 ;  /* 0x0000000406007c11 */ /* 0x000fe2000f8e10ff */
[----:B-----5:R-:W-:-:S08]  /*00e0*/  IMAD.WIDE.U32 R2, R5, 0x4, R2 ;  /* 0x0000000405027825 */ /* 0x020fd000078e0002 */
[----:B---3--:R-:W-:Y:S05]  /*00f0*/  @P0 BRA `(.L_x_1) ;  /* 0x0000000000200947 */ /* 0x008fea0003800000 */
[----:B------:R-:W0:Y:S01]  /*0100*/  LDCU UR5, c[0x0][0x388] ;  /* 0x00007100ff0577ac */ /* 0x000e220008000800 */
[----:B------:R-:W-:Y:S01]  /*0110*/  BSSY.RECONVERGENT B1, `(.L_x_2) ;  /* 0x0000005000017945 */ /* 0x000fe20003800200 */
[----:B------:R-:W-:Y:S01]  /*0120*/  IMAD.MOV.U32 R7, RZ, RZ, 0x7fffffff ;  /* 0x7fffffffff077424 */ /* 0x000fe200078e00ff */
[----:B0-----:R-:W-:-:S13]  /*0130*/  ISETP.GE.U32.AND P0, PT, R5, UR5, PT ;  /* 0x0000000505007c0c */ /* 0x001fda000bf06070 */
[----:B------:R-:W-:Y:S05]  /*0140*/  @P0 BRA `(.L_x_3) ;  /* 0x0000000000040947 */ /* 0x000fea0003800000 */
[----:B------:R0:W5:Y:S02]  /*0150*/  LDG.E R7, desc[UR8][R2.64] ;  /* 0x0000000802077981 */ /* 0x000164000c1e1900 */
.L_x_3:
[----:B------:R-:W-:Y:S05]  /*0160*/  BSYNC.RECONVERGENT B1 ;  /* 0x0000000000017941 */ /* 0x000fea0003800200 */
.L_x_2:
[----:B-----5:R1:W-:Y:S02]  /*0170*/  STS [R0], R7 ;  /* 0x0000000700007388 */ /* 0x0203e40000000800 */
.L_x_1:
[----:B------:R-:W-:Y:S05]  /*0180*/  BSYNC.RECONVERGENT B0 ;  /* 0x0000000000007941 */ /* 0x000fea0003800200 */
.L_x_0:
[----:B------:R-:W-:Y:S01]  /*0190*/  BAR.SYNC.DEFER_BLOCKING 0x0 ;  /* 0x0000000000007b1d */ /* 0x000fe20000010000 */
[----:B------:R-:W-:-:S13]  /*01a0*/  ISETP.GE.U32.AND P0, PT, R9, 0x2, PT ;  /* 0x000000020900780c */ /* 0x000fda0003f06070 */
[----:B------:R-:W-:Y:S05]  /*01b0*/  @!P0 BRA `(.L_x_4) ;  /* 0x00000000006c8947 */ /* 0x000fea0003800000 */
[----:B------:R-:W-:-:S05]  /*01c0*/  UMOV UR5, 0x2 ;  /* 0x0000000200057882 */ /* 0x000fca0000000000 */
.L_x_9:
[----:B------:R-:W-:-:S09]  /*01d0*/  UISETP.NE.AND UP0, UPT, UR5, URZ, UPT ;  /* 0x000000ff0500728c */ /* 0x000fd2000bf05270 */
[----:B------:R-:W-:Y:S05]  /*01e0*/  BRA.U !UP0, `(.L_x_5) ;  /* 0x0000000108507547 */ /* 0x000fea000b800000 */
[----:B------:R-:W2:Y:S01]  /*01f0*/  LDCU UR10, c[0x0][0x38c] ;  /* 0x00007180ff0a77ac */ /* 0x000ea20008000800 */
[----:B------:R-:W-:-:S05]  /*0200*/  UMOV UR6, UR5 ;  /* 0x0000000500067c82 */ /* 0x000fca0008000000 */
.L_x_8:
[----:B------:R-:W-:Y:S01]  /*0210*/  UMOV UR7, UR6 ;  /* 0x0000000600077c82 */ /* 0x000fe20008000000 */
[----:B------:R-:W-:Y:S01]  /*0220*/  USHF.R.U32.HI UR6, URZ, 0x1, UR6 ;  /* 0x00000001ff067899 */ /* 0x000fe20008011606 */
[----:B------:R-:W-:Y:S05]  /*0230*/  BSSY.RECONVERGENT B0, `(.L_x_6) ;  /* 0x000000c000007945 */ /* 0x000fea0003800200 */
[----:B-1----:R-:W-:-:S04]  /*0240*/  LOP3.LUT R7, R6, UR6, RZ, 0x3c, !PT ;  /* 0x0000000606077c12 */ /* 0x002fc8000f8e3cff */
[----:B--2---:R-:W-:-:S04]  /*0250*/  ISETP.GE.U32.AND P0, PT, R7, UR10, PT ;  /* 0x0000000a07007c0c */ /* 0x004fc8000bf06070 */
[----:B------:R-:W-:-:S13]  /*0260*/  ISETP.LE.U32.OR P0, PT, R7, R6, P0 ;  /* 0x000000060700720c */ /* 0x000fda0000703470 */
[----:B------:R-:W-:Y:S05]  /*0270*/  @P0 BRA `(.L_x_7) ;  /* 0x00000000001c0947 */ /* 0x000fea0003800000 */
[----:B------:R-:W-:Y:S01]  /*0280*/  LEA R7, R7, UR4, 0x2 ;  /* 0x0000000407077c11 */ /* 0x000fe2000f8e10ff */
[----:B------:R-:W-:Y:S01]  /*0290*/  LDS R4, [R0] ;  /* 0x0000000000047984 */ /* 0x000fe20000000800 */
[----:B------:R-:W-:-:S03]  /*02a0*/  LOP3.LUT P0, RZ, R6, UR5, RZ, 0xc0, !PT ;  /* 0x0000000506ff7c12 */ /* 0x000fc6000f80c0ff */
[----:B------:R-:W1:Y:S02]  /*02b0*/  LDS R9, [R7] ;  /* 0x0000000007097984 */ /* 0x000e640000000800 */
[----:B-1----:R-:W-:-:S13]  /*02c0*/  ISETP.GT.XOR P0, PT, R4, R9, P0 ;  /* 0x000000090400720c */ /* 0x002fda0000704a70 */
[----:B------:R1:W-:Y:S04]  /*02d0*/  @P0 STS [R0], R9 ;  /* 0x0000000900000388 */ /* 0x0003e80000000800 */
[----:B------:R1:W-:Y:S02]  /*02e0*/  @P0 STS [R7], R4 ;  /* 0x0000000407000388 */ /* 0x0003e40000000800 */
.L_x_7:
[----:B------:R-:W-:Y:S05]  /*02f0*/  BSYNC.RECONVERGENT B0 ;  /* 0x0000000000007941 */ /* 0x000fea0003800200 */
.L_x_6:
[----:B------:R-:W-:Y:S01]  /*0300*/  BAR.SYNC.DEFER_BLOCKING 0x0 ;  /* 0x0000000000007b1d */ /* 0x000fe20000010000 */
[----:B------:R-:W-:-:S09]  /*0310*/  UISETP.GT.U32.AND UP0, UPT, UR7, 0x3, UPT ;  /* 0x000000030700788c */ /* 0x000fd2000bf04070 */
[----:B------:R-:W-:Y:S05]  /*0320*/  BRA.U UP0, `(.L_x_8) ;  /* 0xfffffffd00b87547 */ /* 0x000fea000b83ffff */
.L_x_5:
[----:B-1----:R-:W1:Y:S01]  /*0330*/  LDC R9, c[0x0][0x38c] ;  /* 0x0000e300ff097b82 */ /* 0x002e620000000800 */
[----:B------:R-:W-:-:S06]  /*0340*/  USHF.L.U32 UR5, UR5, 0x1, URZ ;  /* 0x0000000105057899 */ /* 0x000fcc00080006ff */
[----:B-1----:R-:W-:-:S13]  /*0350*/  ISETP.LT.U32.AND P0, PT, R9, UR5, PT ;  /* 0x0000000509007c0c */ /* 0x002fda000bf01070 */
[----:B------:R-:W-:Y:S05]  /*0360*/  @!P0 BRA `(.L_x_9) ;  /* 0xfffffffc00988947 */ /* 0x000fea000383ffff */
.L_x_4:
[----:B------:R-:W2:Y:S02]  /*0370*/  LDCU UR6, c[0x0][0x388] ;  /* 0x00007100ff0677ac */ /* 0x000ea40008000800 */
[----:B--2---:R-:W-:-:S04]  /*0380*/  ISETP.GE.U32.AND P0, PT, R5, UR6, PT ;  /* 0x0000000605007c0c */ /* 0x004fc8000bf06070 */
[----:B------:R-:W-:-:S13]  /*0390*/  ISETP.GE.U32.OR P0, PT, R6, R9, P0 ;  /* 0x000000090600720c */ /* 0x000fda0000706470 */
[----:B------:R-:W-:Y:S05]  /*03a0*/  @P0 EXIT ;  /* 0x000000000000094d */ /* 0x000fea0003800000 */
[----:B------:R-:W2:Y:S04]  /*03b0*/  LDS R5, [R0] ;  /* 0x0000000000057984 */ /* 0x000ea80000000800 */
[----:B--2---:R-:W-:Y:S01]  /*03c0*/  STG.E desc[UR8][R2.64], R5 ;  /* 0x0000000502007986 */ /* 0x004fe2000c101908 */
[----:B------:R-:W-:Y:S05]  /*03d0*/  EXIT ;  /* 0x000000000000794d */ /* 0x000fea0003800000 */
.L_x_10:
[----:B------:R-:W-:-:S00]  /*03e0*/  BRA `(.L_x_10) ;  /* 0xfffffffc00fc7947 */ /* 0x000fc0000383ffff */
[----:B------:R-:W-:-:S00]  /*03f0*/  NOP ;  /* 0x0000000000007918 */ /* 0x000fc00000000000 */
        /* <DEDUP_REMOVED lines=8> */
.L_x_12:


//--------------------- .text._Z20bitonic_global_mergePijjj --------------------------
	.section	.text._Z20bitonic_global_mergePijjj,"ax",@progbits
	.align	128
        .global         _Z20bitonic_global_mergePijjj
        .type           _Z20bitonic_global_mergePijjj,@function
        .size           _Z20bitonic_global_mergePijjj,(.L_x_13 - _Z20bitonic_global_mergePijjj)
        .other          _Z20bitonic_global_mergePijjj,@"STO_CUDA_ENTRY STV_DEFAULT"
_Z20bitonic_global_mergePijjj:
.text._Z20bitonic_global_mergePijjj:
[----:B------:R-:W-:Y:S01]  /*0000*/  LDC R1, c[0x0][0x37c] ;  /* 0x0000df00ff017b82 */ /* 0x000fe20000000800 */
[----:B------:R-:W0:Y:S07]  /*0010*/  S2R R0, SR_TID.X ;  /* 0x0000000000007919 */ /* 0x000e2e0000002100 */
[----:B------:R-:W0:Y:S01]  /*0020*/  S2UR UR4, SR_CTAID.X ;  /* 0x00000000000479c3 */ /* 0x000e220000002500 */
[----:B------:R-:W1:Y:S07]  /*0030*/  LDCU UR5, c[0x0][0x388] ;  /* 0x00007100ff0577ac */ /* 0x000e6e0008000800 */
[----:B------:R-:W0:Y:S02]  /*0040*/  LDC R7, c[0x0][0x360] ;  /* 0x0000d800ff077b82 */ /* 0x000e240000000800 */
[----:B0-----:R-:W-:-:S05]  /*0050*/  IMAD R7, R7, UR4, R0 ;  /* 0x0000000407077c24 */ /* 0x001fca000f8e0200 */
[----:B-1----:R-:W-:-:S13]  /*0060*/  ISETP.GE.U32.AND P0, PT, R7, UR5, PT ;  /* 0x0000000507007c0c */ /* 0x002fda000bf06070 */
[----:B------:R-:W-:Y:S05]  /*0070*/  @P0 EXIT ;  /* 0x000000000000094d */ /* 0x000fea0003800000 */
[----:B------:R-:W0:Y:S02]  /*0080*/  LDCU UR4, c[0x0][0x38c] ;  /* 0x00007180ff0477ac */ /* 0x000e240008000800 */
[----:B0-----:R-:W-:-:S04]  /*0090*/  LOP3.LUT R0, R7, UR4, RZ, 0x3c, !PT ;  /* 0x0000000407007c12 */ /* 0x001fc8000f8e3cff */
[----:B------:R-:W-:-:S04]  /*00a0*/  ISETP.GE.U32.AND P0, PT, R0, UR5, PT ;  /* 0x0000000500007c0c */ /* 0x000fc8000bf06070 */
[----:B------:R-:W-:-:S13]  /*00b0*/  ISETP.LE.U32.OR P0, PT, R0, R7, P0 ;  /* 0x000000070000720c */ /* 0x000fda0000703470 */
[----:B------:R-:W-:Y:S05]  /*00c0*/  @P0 EXIT ;  /* 0x000000000000094d */ /* 0x000fea0003800000 */
[----:B------:R-:W0:Y:S01]  /*00d0*/  LDC.64 R4, c[0x0][0x380] ;  /* 0x0000e000ff047b82 */ /* 0x000e220000000a00 */
[----:B------:R-:W1:Y:S01]  /*00e0*/  LDCU.64 UR4, c[0x0][0x358] ;  /* 0x00006b00ff0477ac */ /* 0x000e620008000a00 */
[----:B------:R-:W2:Y:S01]  /*00f0*/  LDCU UR6, c[0x0][0x390] ;  /* 0x00007200ff0677ac */ /* 0x000ea20008000800 */
[----:B0-----:R-:W-:-:S04]  /*0100*/  IMAD.WIDE.U32 R2, R7, 0x4, R4 ;  /* 0x0000000407027825 */ /* 0x001fc800078e0004 */
[----:B------:R-:W-:Y:S01]  /*0110*/  IMAD.WIDE.U32 R4, R0, 0x4, R4 ;  /* 0x0000000400047825 */ /* 0x000fe200078e0004 */
[----:B-1----:R-:W3:Y:S04]  /*0120*/  LDG.E R9, desc[UR4][R2.64] ;  /* 0x0000000402097981 */ /* 0x002ee8000c1e1900 */
[----:B------:R-:W3:Y:S01]  /*0130*/  LDG.E R0, desc[UR4][R4.64] ;  /* 0x0000000404007981 */ /* 0x000ee2000c1e1900 */
[----:B--2---:R-:W-:-:S04]  /*0140*/  LOP3.LUT P0, RZ, R7, UR6, RZ, 0xc0, !PT ;  /* 0x0000000607ff7c12 */ /* 0x004fc8000f80c0ff */
[----:B---3--:R-:W-:-:S13]  /*0150*/  ISETP.GT.XOR P0, PT, R9, R0, P0 ;  /* 0x000000000900720c */ /* 0x008fda0000704a70 */
[----:B------:R-:W-:Y:S05]  /*0160*/  @!P0 EXIT ;  /* 0x000000000000894d */ /* 0x000fea0003800000 */
[----:B------:R-:W-:Y:S04]  /*0170*/  STG.E desc[UR4][R2.64], R0 ;  /* 0x0000000002007986 */ /* 0x000fe8000c101904 */
[----:B------:R-:W-:Y:S01]  /*0180*/  STG.E desc[UR4][R4.64], R9 ;  /* 0x0000000904007986 */ /* 0x000fe2000c101904 */
[----:B------:R-:W-:Y:S05]  /*0190*/  EXIT ;  /* 0x000000000000794d */ /* 0x000fea0003800000 */
.L_x_11:
        /* <DEDUP_REMOVED lines=14> */
.L_x_13:


//--------------------- .nv.shared._Z25bitonic_block_sort_sharedPijj --------------------------
	.section	.nv.shared._Z25bitonic_block_sort_sharedPijj,"aw",@nobits
	.sectionflags	@""
	.align	16
	.zero		1024


//--------------------- .nv.shared.reserved.0     --------------------------
	.section	.nv.shared.reserved.0,"aw",@nobits
	.weak		__nv_reservedSMEM_offset_0_alias
	.size		__nv_reservedSMEM_offset_0_alias, 0, 64
	.other		__nv_reservedSMEM_offset_0_alias,@"STO_CUDA_RESERVED_SHARED STV_DEFAULT"
__nv_reservedSMEM_offset_0_alias:
	.zero		0
	.zero		64


//--------------------- .nv.shared._Z20bitonic_global_mergePijjj --------------------------
	.section	.nv.shared._Z20bitonic_global_mergePijjj,"aw",@nobits
	.sectionflags	@""
	.align	16
	.zero		1024


//--------------------- .nv.constant0._Z25bitonic_block_sort_sharedPijj --------------------------
	.section	.nv.constant0._Z25bitonic_block_sort_sharedPijj,"a",@progbits
	.sectionflags	@""
	.align	4
.nv.constant0._Z25bitonic_block_sort_sharedPijj:
	.zero		912


//--------------------- .nv.constant0._Z20bitonic_global_mergePijjj --------------------------
	.section	.nv.constant0._Z20bitonic_global_mergePijjj,"a",@progbits
	.sectionflags	@""
	.align	4
.nv.constant0._Z20bitonic_global_mergePijjj:
	.zero		916


//--------------------- SYMBOLS --------------------------

	.type		.nv.reservedSmem.offset0,@object
	.size		.nv.reservedSmem.offset0,0x4
	.type		.nv.reservedSmem.cap,@object
	.size		.nv.reservedSmem.cap,0x4
